	.headerflags	@"EF_CUDA_TEXMODE_UNIFIED EF_CUDA_64BIT_ADDRESS EF_CUDA_ACCELERATORS EF_CUDA_SM90 EF_CUDA_VIRTUAL_SM(EF_CUDA_SM90)"
	.elftype	@"ET_EXEC"


//--------------------- .nv.info                  --------------------------
	.section	.nv.info,"",@"SHT_CUDA_INFO"
	.align	4


	//----- nvinfo : EIATTR_REGCOUNT
	.align		4
        /*0000*/ 	.byte	0x04, 0x2f
        /*0002*/ 	.short	(.L_1 - .L_0)
	.align		4
.L_0:
        /*0004*/ 	.word	index@(triton_poi_fused_clone_4)
        /*0008*/ 	.word	0x0000000e


	//----- nvinfo : EIATTR_MIN_STACK_SIZE
	.align		4
.L_1:
        /*000c*/ 	.byte	0x04, 0x12
        /*000e*/ 	.short	(.L_3 - .L_2)
	.align		4
.L_2:
        /*0010*/ 	.word	index@(triton_poi_fused_clone_4)
        /*0014*/ 	.word	0x00000000


	//----- nvinfo : EIATTR_FRAME_SIZE
	.align		4
.L_3:
        /*0018*/ 	.byte	0x04, 0x11
        /*001a*/ 	.short	(.L_5 - .L_4)
	.align		4
.L_4:
        /*001c*/ 	.word	index@(triton_poi_fused_clone_4)
        /*0020*/ 	.word	0x00000000


	//----- nvinfo : EIATTR_MIN_STACK_SIZE
	.align		4
.L_5:
        /*0024*/ 	.byte	0x04, 0x12
        /*0026*/ 	.short	(.L_7 - .L_6)
	.align		4
.L_6:
        /*0028*/ 	.word	index@(triton_poi_fused_clone_4)
        /*002c*/ 	.word	0x00000000
.L_7:


//--------------------- .nv.info.triton_poi_fused_clone_4 --------------------------
	.section	.nv.info.triton_poi_fused_clone_4,"",@"SHT_CUDA_INFO"
	.sectionflags	@""
	.align	4


	//----- nvinfo : EIATTR_CUDA_API_VERSION
	.align		4
        /*0000*/ 	.byte	0x04, 0x37
        /*0002*/ 	.short	(.L_9 - .L_8)
.L_8:
        /*0004*/ 	.word	0x0000007c


	//----- nvinfo : EIATTR_KPARAM_INFO
	.align		4
.L_9:
        /*0008*/ 	.byte	0x04, 0x17
        /*000a*/ 	.short	(.L_11 - .L_10)
.L_10:
        /*000c*/ 	.word	0x00000000
        /*0010*/ 	.short	0x0003
        /*0012*/ 	.short	0x0014
        /*0014*/ 	.byte	0x00, 0xf0, 0x11, 0x00


	//----- nvinfo : EIATTR_KPARAM_INFO
	.align		4
.L_11:
        /*0018*/ 	.byte	0x04, 0x17
        /*001a*/ 	.short	(.L_13 - .L_12)
.L_12:
        /*001c*/ 	.word	0x00000000
        /*0020*/ 	.short	0x0002
        /*0022*/ 	.short	0x0010
        /*0024*/ 	.byte	0x00, 0xf0, 0x11, 0x00


	//----- nvinfo : EIATTR_KPARAM_INFO
	.align		4
.L_13:
        /*0028*/ 	.byte	0x04, 0x17
        /*002a*/ 	.short	(.L_15 - .L_14)
.L_14:
        /*002c*/ 	.word	0x00000000
        /*0030*/ 	.short	0x0001
        /*0032*/ 	.short	0x0008
        /*0034*/ 	.byte	0x00, 0xf4, 0x21, 0x00


	//----- nvinfo : EIATTR_KPARAM_INFO
	.align		4
.L_15:
        /*0038*/ 	.byte	0x04, 0x17
        /*003a*/ 	.short	(.L_17 - .L_16)
.L_16:
        /*003c*/ 	.word	0x00000000
        /*0040*/ 	.short	0x0000
        /*0042*/ 	.short	0x0000
        /*0044*/ 	.byte	0x00, 0xf4, 0x21, 0x00


	//----- nvinfo : EIATTR_SPARSE_MMA_MASK
	.align		4
.L_17:
        /*0048*/ 	.byte	0x03, 0x50
        /*004a*/ 	.short	0x0000


	//----- nvinfo : EIATTR_MAXREG_COUNT
	.align		4
        /*004c*/ 	.byte	0x03, 0x1b
        /*004e*/ 	.short	0x00ff


	//----- nvinfo : EIATTR_EXIT_INSTR_OFFSETS
	.align		4
        /*0050*/ 	.byte	0x04, 0x1c
        /*0052*/ 	.short	(.L_19 - .L_18)


	//   ....[0]....
.L_18:
        /*0054*/ 	.word	0x000002c0


	//   ....[1]....
        /*0058*/ 	.word	0x00000320


	//----- nvinfo : EIATTR_REQNTID
	.align		4
.L_19:
        /*005c*/ 	.byte	0x04, 0x10
        /*005e*/ 	.short	(.L_21 - .L_20)
.L_20:
        /*0060*/ 	.word	0x00000080
        /*0064*/ 	.word	0x00000001
        /*0068*/ 	.word	0x00000001


	//----- nvinfo : EIATTR_CBANK_PARAM_SIZE
	.align		4
.L_21:
        /*006c*/ 	.byte	0x03, 0x19
        /*006e*/ 	.short	0x0018


	//----- nvinfo : EIATTR_PARAM_CBANK
	.align		4
        /*0070*/ 	.byte	0x04, 0x0a
        /*0072*/ 	.short	(.L_23 - .L_22)
	.align		4
.L_22:
        /*0074*/ 	.word	index@(.nv.constant0.triton_poi_fused_clone_4)
        /*0078*/ 	.short	0x0210
        /*007a*/ 	.short	0x0018


	//----- nvinfo : EIATTR_SW_WAR
	.align		4
.L_23:
        /*007c*/ 	.byte	0x04, 0x36
        /*007e*/ 	.short	(.L_25 - .L_24)
.L_24:
        /*0080*/ 	.word	0x00000008
.L_25:


//--------------------- .nv.callgraph             --------------------------
	.section	.nv.callgraph,"",@"SHT_CUDA_CALLGRAPH"
	.align	4
	.sectionentsize	8
	.align		4
        /*0000*/ 	.word	0x00000000
	.align		4
        /*0004*/ 	.word	0xffffffff
	.align		4
        /*0008*/ 	.word	0x00000000
	.align		4
        /*000c*/ 	.word	0xfffffffe
	.align		4
        /*0010*/ 	.word	0x00000000
	.align		4
        /*0014*/ 	.word	0xfffffffd
	.align		4
        /*0018*/ 	.word	0x00000000
	.align		4
        /*001c*/ 	.word	0xfffffffc


//--------------------- .text.triton_poi_fused_clone_4 --------------------------
	.section	.text.triton_poi_fused_clone_4,"ax",@progbits
	.sectionflags	@"SHF_BARRIERS=1"
	.align	128
        .global         triton_poi_fused_clone_4
        .type           triton_poi_fused_clone_4,@function
        .size           triton_poi_fused_clone_4,(.L_x_1 - triton_poi_fused_clone_4)
        .other          triton_poi_fused_clone_4,@"STO_CUDA_ENTRY STV_DEFAULT"
triton_poi_fused_clone_4:
.text.triton_poi_fused_clone_4:
[----:B------:R-:W0:Y:S02]  /*0000*/  LDC R1, c[0x0][0x28] ;  /* 0x00000a00ff017b82 */ /* 0x000e240000000800 */
[----:B------:R-:W1:Y:S01]  /*0010*/  S2R R0, SR_CTAID.Y ;  /* 0x0000000000007919 */ /* 0x000e620000002600 */
[----:B------:R-:W2:Y:S01]  /*0020*/  LDC.64 R2, c[0x0][0x210] ;  /* 0x00008400ff027b82 */ /* 0x000ea20000000a00 */
[----:B------:R-:W-:Y:S01]  /*0030*/  ULDC.64 UR6, c[0x0][0x208] ;  /* 0x0000820000067ab9 */ /* 0x000fe20000000a00 */
[----:B------:R-:W3:Y:S01]  /*0040*/  S2R R11, SR_TID.X ;  /* 0x00000000000b7919 */ /* 0x000ee20000002100 */
[----:B------:R-:W4:Y:S01]  /*0050*/  S2R R6, SR_CTAID.X ;  /* 0x0000000000067919 */ /* 0x000f220000002500 */
[----:B-1----:R-:W-:Y:S01]  /*0060*/  IMAD.SHL.U32 R0, R0, 0x8, RZ ;  /* 0x0000000800007824 */ /* 0x002fe200078e00ff */
[----:B---3--:R-:W-:-:S04]  /*0070*/  SHF.R.U32.HI R5, RZ, 0x3, R11 ;  /* 0x00000003ff057819 */ /* 0x008fc8000001160b */
[----:B------:R-:W-:Y:S01]  /*0080*/  LOP3.LUT R4, R0, 0x7, R11, 0xf8, !PT ;  /* 0x0000000700047812 */ /* 0x000fe200078ef80b */
[----:B----4-:R-:W-:Y:S01]  /*0090*/  IMAD.SHL.U32 R6, R6, 0x10, RZ ;  /* 0x0000001006067824 */ /* 0x010fe200078e00ff */
[----:B------:R-:W-:Y:S02]  /*00a0*/  SGXT.U32 R5, R5, 0x4 ;  /* 0x000000040505781a */ /* 0x000fe40000000000 */
[----:B------:R-:W-:Y:S02]  /*00b0*/  LEA.HI R8, R4, R4, RZ, 0x1 ;  /* 0x0000000404087211 */ /* 0x000fe400078f08ff */
[----:B------:R-:W-:Y:S02]  /*00c0*/  LOP3.LUT R7, R6, R5, RZ, 0xfc, !PT ;  /* 0x0000000506077212 */ /* 0x000fe400078efcff */
[C---:B------:R-:W-:Y:S01]  /*00d0*/  LOP3.LUT R9, R8.reuse, 0xfffffffe, RZ, 0xc0, !PT ;  /* 0xfffffffe08097812 */ /* 0x040fe200078ec0ff */
[----:B------:R-:W-:Y:S01]  /*00e0*/  IMAD.SHL.U32 R8, R8, 0x10, RZ ;  /* 0x0000001008087824 */ /* 0x000fe200078e00ff */
[----:B------:R-:W-:-:S03]  /*00f0*/  ISETP.GE.AND P0, PT, R7, 0x10, PT ;  /* 0x000000100700780c */ /* 0x000fc60003f06270 */
[C---:B------:R-:W-:Y:S01]  /*0100*/  IMAD.IADD R10, R4.reuse, 0x1, -R9 ;  /* 0x00000001040a7824 */ /* 0x040fe200078e0a09 */
[----:B------:R-:W-:Y:S01]  /*0110*/  ISETP.LT.AND P0, PT, R4, 0x8, !P0 ;  /* 0x000000080400780c */ /* 0x000fe20004701270 */
[----:B------:R-:W-:Y:S02]  /*0120*/  IMAD.MOV.U32 R4, RZ, RZ, RZ ;  /* 0x000000ffff047224 */ /* 0x000fe400078e00ff */
[----:B------:R-:W-:Y:S01]  /*0130*/  IMAD R10, R7, 0x2, R10 ;  /* 0x00000002070a7824 */ /* 0x000fe200078e020a */
[----:B------:R-:W-:-:S05]  /*0140*/  LOP3.LUT R7, R8, 0xffffffe0, RZ, 0xc0, !PT ;  /* 0xffffffe008077812 */ /* 0x000fca00078ec0ff */
[----:B------:R-:W-:-:S04]  /*0150*/  IMAD.IADD R7, R10, 0x1, R7 ;  /* 0x000000010a077824 */ /* 0x000fc800078e0207 */
[----:B--2---:R-:W-:-:S05]  /*0160*/  IMAD.WIDE R2, R7, 0x4, R2 ;  /* 0x0000000407027825 */ /* 0x004fca00078e0202 */
[----:B------:R1:W2:Y:S01]  /*0170*/  @P0 LDG.E.EL R4, desc[UR6][R2.64] ;  /* 0x0000000602040981 */ /* 0x0002a2000c2e1900 */
[----:B------:R-:W3:Y:S01]  /*0180*/  S2UR UR5, SR_CgaCtaId ;  /* 0x00000000000579c3 */ /* 0x000ee20000008800 */
[----:B------:R-:W-:Y:S01]  /*0190*/  IMAD.SHL.U32 R8, R11, 0x10, RZ ;  /* 0x000000100b087824 */ /* 0x000fe200078e00ff */
[----:B------:R-:W-:Y:S01]  /*01a0*/  SHF.R.U32.HI R7, RZ, 0x4, R11 ;  /* 0x00000004ff077819 */ /* 0x000fe2000001160b */
[----:B------:R-:W-:-:S03]  /*01b0*/  UMOV UR4, 0x400 ;  /* 0x0000040000047882 */ /* 0x000fc60000000000 */
[----:B------:R-:W-:Y:S02]  /*01c0*/  LOP3.LUT R9, R5, 0x70, R8, 0xf8, !PT ;  /* 0x0000007005097812 */ /* 0x000fe400078ef808 */
[----:B------:R-:W-:Y:S02]  /*01d0*/  SHF.R.U32.HI R8, RZ, 0x4, R8 ;  /* 0x00000004ff087819 */ /* 0x000fe40000011608 */
[----:B------:R-:W-:Y:S02]  /*01e0*/  SGXT.U32 R5, R7, 0x3 ;  /* 0x000000030705781a */ /* 0x000fe40000000000 */
[----:B------:R-:W-:Y:S02]  /*01f0*/  LOP3.LUT R7, R6, 0xf, R11, 0xf8, !PT ;  /* 0x0000000f06077812 */ /* 0x000fe400078ef80b */
[----:B------:R-:W-:Y:S02]  /*0200*/  SGXT.U32 R6, R8, 0x3 ;  /* 0x000000030806781a */ /* 0x000fe40000000000 */
[----:B------:R-:W-:-:S02]  /*0210*/  LOP3.LUT R0, R0, R5, RZ, 0xfc, !PT ;  /* 0x0000000500007212 */ /* 0x000fc400078efcff */
[----:B------:R-:W-:Y:S01]  /*0220*/  ISETP.GE.AND P0, PT, R7, 0x10, PT ;  /* 0x000000100700780c */ /* 0x000fe20003f06270 */
[----:B------:R-:W-:Y:S01]  /*0230*/  IMAD.IADD R6, R9, 0x1, R6 ;  /* 0x0000000109067824 */ /* 0x000fe200078e0206 */
[----:B-1----:R-:W-:Y:S02]  /*0240*/  LOP3.LUT R2, R11, 0x7f, RZ, 0xc0, !PT ;  /* 0x0000007f0b027812 */ /* 0x002fe400078ec0ff */
[----:B------:R-:W-:Y:S01]  /*0250*/  ISETP.LT.AND P0, PT, R0, 0x8, !P0 ;  /* 0x000000080000780c */ /* 0x000fe20004701270 */
[----:B---3--:R-:W-:Y:S02]  /*0260*/  UPRMT UR4, UR5, 0x654, UR4 ;  /* 0x0000065405047896 */ /* 0x008fe40008000004 */
[----:B------:R-:W-:-:S04]  /*0270*/  IMAD.IADD R2, R5, 0x1, R2 ;  /* 0x0000000105027824 */ /* 0x000fc800078e0202 */
[----:B------:R-:W-:Y:S02]  /*0280*/  LEA R3, R6, UR4, 0x2 ;  /* 0x0000000406037c11 */ /* 0x000fe4000f8e10ff */
[----:B------:R-:W-:-:S03]  /*0290*/  LEA R5, R2, UR4, 0x2 ;  /* 0x0000000402057c11 */ /* 0x000fc6000f8e10ff */
[----:B--2---:R1:W-:Y:S01]  /*02a0*/  STS [R3], R4 ;  /* 0x0000000403007388 */ /* 0x0043e20000000800 */
[----:B------:R-:W-:Y:S06]  /*02b0*/  BAR.SYNC.DEFER_BLOCKING 0x0 ;  /* 0x0000000000007b1d */ /* 0x000fec0000010000 */
[----:B-1----:R-:W-:Y:S05]  /*02c0*/  @!P0 EXIT ;  /* 0x000000000000894d */ /* 0x002fea0003800000 */
[----:B------:R-:W0:Y:S01]  /*02d0*/  LDS R5, [R5] ;  /* 0x0000000005057984 */ /* 0x000e220000000800 */
[----:B------:R-:W1:Y:S01]  /*02e0*/  LDC.64 R2, c[0x0][0x218] ;  /* 0x00008600ff027b82 */ /* 0x000e620000000a00 */
[----:B------:R-:W-:-:S04]  /*02f0*/  IMAD R7, R0, 0x10, R7 ;  /* 0x0000001000077824 */ /* 0x000fc800078e0207 */
[----:B-1----:R-:W-:-:S05]  /*0300*/  IMAD.WIDE R2, R7, 0x4, R2 ;  /* 0x0000000407027825 */ /* 0x002fca00078e0202 */
[----:B0-----:R-:W-:Y:S01]  /*0310*/  STG.E desc[UR6][R2.64], R5 ;  /* 0x0000000502007986 */ /* 0x001fe2000c101906 */
[----:B------:R-:W-:Y:S05]  /*0320*/  EXIT ;  /* 0x000000000000794d */ /* 0x000fea0003800000 */
.L_x_0:
[----:B------:R-:W-:-:S00]  /*0330*/  BRA `(.L_x_0) ;  /* 0xfffffffc00fc7947 */ /* 0x000fc0000383ffff */
[----:B------:R-:W-:-:S00]  /*0340*/  NOP ;  /* 0x0000000000007918 */ /* 0x000fc00000000000 */
        /* <DEDUP_REMOVED lines=11> */
.L_x_1:


//--------------------- .nv.shared.triton_poi_fused_clone_4 --------------------------
	.section	.nv.shared.triton_poi_fused_clone_4,"aw",@nobits
	.sectionflags	@""
	.align	16
	.zero		1024


//--------------------- .nv.constant0.triton_poi_fused_clone_4 --------------------------
	.section	.nv.constant0.triton_poi_fused_clone_4,"a",@progbits
	.sectionflags	@""
	.align	4
.nv.constant0.triton_poi_fused_clone_4:
	.zero		552
